	.headerflags	@"EF_CUDA_TEXMODE_UNIFIED EF_CUDA_64BIT_ADDRESS EF_CUDA_ACCELERATORS EF_CUDA_SM90 EF_CUDA_VIRTUAL_SM(EF_CUDA_SM90)"
	.elftype	@"ET_EXEC"


//--------------------- .nv.info                  --------------------------
	.section	.nv.info,"",@"SHT_CUDA_INFO"
	.align	4


	//----- nvinfo : EIATTR_REGCOUNT
	.align		4
        /*0000*/ 	.byte	0x04, 0x2f
        /*0002*/ 	.short	(.L_1 - .L_0)
	.align		4
.L_0:
        /*0004*/ 	.word	index@(triton_poi_fused__unsafe_index_add_convolution_mul_sub_20)
        /*0008*/ 	.word	0x0000001a


	//----- nvinfo : EIATTR_MIN_STACK_SIZE
	.align		4
.L_1:
        /*000c*/ 	.byte	0x04, 0x12
        /*000e*/ 	.short	(.L_3 - .L_2)
	.align		4
.L_2:
        /*0010*/ 	.word	index@(triton_poi_fused__unsafe_index_add_convolution_mul_sub_20)
        /*0014*/ 	.word	0x00000000


	//----- nvinfo : EIATTR_FRAME_SIZE
	.align		4
.L_3:
        /*0018*/ 	.byte	0x04, 0x11
        /*001a*/ 	.short	(.L_5 - .L_4)
	.align		4
.L_4:
        /*001c*/ 	.word	index@(triton_poi_fused__unsafe_index_add_convolution_mul_sub_20)
        /*0020*/ 	.word	0x00000000


	//----- nvinfo : EIATTR_MIN_STACK_SIZE
	.align		4
.L_5:
        /*0024*/ 	.byte	0x04, 0x12
        /*0026*/ 	.short	(.L_7 - .L_6)
	.align		4
.L_6:
        /*0028*/ 	.word	index@(triton_poi_fused__unsafe_index_add_convolution_mul_sub_20)
        /*002c*/ 	.word	0x00000000
.L_7:


//--------------------- .nv.info.triton_poi_fused__unsafe_index_add_convolution_mul_sub_20 --------------------------
	.section	.nv.info.triton_poi_fused__unsafe_index_add_convolution_mul_sub_20,"",@"SHT_CUDA_INFO"
	.sectionflags	@""
	.align	4


	//----- nvinfo : EIATTR_CUDA_API_VERSION
	.align		4
        /*0000*/ 	.byte	0x04, 0x37
        /*0002*/ 	.short	(.L_9 - .L_8)
.L_8:
        /*0004*/ 	.word	0x0000007c


	//----- nvinfo : EIATTR_KPARAM_INFO
	.align		4
.L_9:
        /*0008*/ 	.byte	0x04, 0x17
        /*000a*/ 	.short	(.L_11 - .L_10)
.L_10:
        /*000c*/ 	.word	0x00000000
        /*0010*/ 	.short	0x0009
        /*0012*/ 	.short	0x0048
        /*0014*/ 	.byte	0x00, 0xf0, 0x11, 0x00


	//----- nvinfo : EIATTR_KPARAM_INFO
	.align		4
.L_11:
        /*0018*/ 	.byte	0x04, 0x17
        /*001a*/ 	.short	(.L_13 - .L_12)
.L_12:
        /*001c*/ 	.word	0x00000000
        /*0020*/ 	.short	0x0008
        /*0022*/ 	.short	0x0040
        /*0024*/ 	.byte	0x00, 0xf4, 0x21, 0x00


	//----- nvinfo : EIATTR_KPARAM_INFO
	.align		4
.L_13:
        /*0028*/ 	.byte	0x04, 0x17
        /*002a*/ 	.short	(.L_15 - .L_14)
.L_14:
        /*002c*/ 	.word	0x00000000
        /*0030*/ 	.short	0x0007
        /*0032*/ 	.short	0x0038
        /*0034*/ 	.byte	0x00, 0xf4, 0x21, 0x00


	//----- nvinfo : EIATTR_KPARAM_INFO
	.align		4
.L_15:
        /*0038*/ 	.byte	0x04, 0x17
        /*003a*/ 	.short	(.L_17 - .L_16)
.L_16:
        /*003c*/ 	.word	0x00000000
        /*0040*/ 	.short	0x0006
        /*0042*/ 	.short	0x0030
        /*0044*/ 	.byte	0x00, 0xf4, 0x21, 0x00


	//----- nvinfo : EIATTR_KPARAM_INFO
	.align		4
.L_17:
        /*0048*/ 	.byte	0x04, 0x17
        /*004a*/ 	.short	(.L_19 - .L_18)
.L_18:
        /*004c*/ 	.word	0x00000000
        /*0050*/ 	.short	0x0005
        /*0052*/ 	.short	0x0028
        /*0054*/ 	.byte	0x00, 0xf4, 0x21, 0x00


	//----- nvinfo : EIATTR_KPARAM_INFO
	.align		4
.L_19:
        /*0058*/ 	.byte	0x04, 0x17
        /*005a*/ 	.short	(.L_21 - .L_20)
.L_20:
        /*005c*/ 	.word	0x00000000
        /*0060*/ 	.short	0x0004
        /*0062*/ 	.short	0x0020
        /*0064*/ 	.byte	0x00, 0xf4, 0x21, 0x00


	//----- nvinfo : EIATTR_KPARAM_INFO
	.align		4
.L_21:
        /*0068*/ 	.byte	0x04, 0x17
        /*006a*/ 	.short	(.L_23 - .L_22)
.L_22:
        /*006c*/ 	.word	0x00000000
        /*0070*/ 	.short	0x0003
        /*0072*/ 	.short	0x0018
        /*0074*/ 	.byte	0x00, 0xf4, 0x21, 0x00


	//----- nvinfo : EIATTR_KPARAM_INFO
	.align		4
.L_23:
        /*0078*/ 	.byte	0x04, 0x17
        /*007a*/ 	.short	(.L_25 - .L_24)
.L_24:
        /*007c*/ 	.word	0x00000000
        /*0080*/ 	.short	0x0002
        /*0082*/ 	.short	0x0010
        /*0084*/ 	.byte	0x00, 0xf4, 0x21, 0x00


	//----- nvinfo : EIATTR_KPARAM_INFO
	.align		4
.L_25:
        /*0088*/ 	.byte	0x04, 0x17
        /*008a*/ 	.short	(.L_27 - .L_26)
.L_26:
        /*008c*/ 	.word	0x00000000
        /*0090*/ 	.short	0x0001
        /*0092*/ 	.short	0x0008
        /*0094*/ 	.byte	0x00, 0xf4, 0x21, 0x00


	//----- nvinfo : EIATTR_KPARAM_INFO
	.align		4
.L_27:
        /*0098*/ 	.byte	0x04, 0x17
        /*009a*/ 	.short	(.L_29 - .L_28)
.L_28:
        /*009c*/ 	.word	0x00000000
        /*00a0*/ 	.short	0x0000
        /*00a2*/ 	.short	0x0000
        /*00a4*/ 	.byte	0x00, 0xf4, 0x21, 0x00


	//----- nvinfo : EIATTR_SPARSE_MMA_MASK
	.align		4
.L_29:
        /*00a8*/ 	.byte	0x03, 0x50
        /*00aa*/ 	.short	0x0000


	//----- nvinfo : EIATTR_MAXREG_COUNT
	.align		4
        /*00ac*/ 	.byte	0x03, 0x1b
        /*00ae*/ 	.short	0x00ff


	//----- nvinfo : EIATTR_EXIT_INSTR_OFFSETS
	.align		4
        /*00b0*/ 	.byte	0x04, 0x1c
        /*00b2*/ 	.short	(.L_31 - .L_30)


	//   ....[0]....
.L_30:
        /*00b4*/ 	.word	0x000006b0


	//   ....[1]....
        /*00b8*/ 	.word	0x000006d0


	//----- nvinfo : EIATTR_REQNTID
	.align		4
.L_31:
        /*00bc*/ 	.byte	0x04, 0x10
        /*00be*/ 	.short	(.L_33 - .L_32)
.L_32:
        /*00c0*/ 	.word	0x00000080
        /*00c4*/ 	.word	0x00000001
        /*00c8*/ 	.word	0x00000001


	//----- nvinfo : EIATTR_CBANK_PARAM_SIZE
	.align		4
.L_33:
        /*00cc*/ 	.byte	0x03, 0x19
        /*00ce*/ 	.short	0x004c


	//----- nvinfo : EIATTR_PARAM_CBANK
	.align		4
        /*00d0*/ 	.byte	0x04, 0x0a
        /*00d2*/ 	.short	(.L_35 - .L_34)
	.align		4
.L_34:
        /*00d4*/ 	.word	index@(.nv.constant0.triton_poi_fused__unsafe_index_add_convolution_mul_sub_20)
        /*00d8*/ 	.short	0x0210
        /*00da*/ 	.short	0x004c


	//----- nvinfo : EIATTR_SW_WAR
	.align		4
.L_35:
        /*00dc*/ 	.byte	0x04, 0x36
        /*00de*/ 	.short	(.L_37 - .L_36)
.L_36:
        /*00e0*/ 	.word	0x00000008
.L_37:


//--------------------- .nv.callgraph             --------------------------
	.section	.nv.callgraph,"",@"SHT_CUDA_CALLGRAPH"
	.align	4
	.sectionentsize	8
	.align		4
        /*0000*/ 	.word	0x00000000
	.align		4
        /*0004*/ 	.word	0xffffffff
	.align		4
        /*0008*/ 	.word	0x00000000
	.align		4
        /*000c*/ 	.word	0xfffffffe
	.align		4
        /*0010*/ 	.word	0x00000000
	.align		4
        /*0014*/ 	.word	0xfffffffd
	.align		4
        /*0018*/ 	.word	0x00000000
	.align		4
        /*001c*/ 	.word	0xfffffffc


//--------------------- .text.triton_poi_fused__unsafe_index_add_convolution_mul_sub_20 --------------------------
	.section	.text.triton_poi_fused__unsafe_index_add_convolution_mul_sub_20,"ax",@progbits
	.align	128
        .global         triton_poi_fused__unsafe_index_add_convolution_mul_sub_20
        .type           triton_poi_fused__unsafe_index_add_convolution_mul_sub_20,@function
        .size           triton_poi_fused__unsafe_index_add_convolution_mul_sub_20,(.L_x_1 - triton_poi_fused__unsafe_index_add_convolution_mul_sub_20)
        .other          triton_poi_fused__unsafe_index_add_convolution_mul_sub_20,@"STO_CUDA_ENTRY STV_DEFAULT"
triton_poi_fused__unsafe_index_add_convolution_mul_sub_20:
.text.triton_poi_fused__unsafe_index_add_convolution_mul_sub_20:
[----:B------:R-:W0:Y:S02]  /*0000*/  LDC R1, c[0x0][0x28] ;  /* 0x00000a00ff017b82 */ /* 0x000e240000000800 */
[----:B------:R-:W1:Y:S01]  /*0010*/  S2R R3, SR_TID.X ;  /* 0x0000000000037919 */ /* 0x000e620000002100 */
[----:B------:R-:W2:Y:S01]  /*0020*/  LDC.64 R16, c[0x0][0x218] ;  /* 0x00008600ff107b82 */ /* 0x000ea20000000a00 */
[----:B------:R-:W3:Y:S07]  /*0030*/  S2R R10, SR_CTAID.X ;  /* 0x00000000000a7919 */ /* 0x000eee0000002500 */
[----:B------:R-:W4:Y:S08]  /*0040*/  LDC.64 R12, c[0x0][0x248] ;  /* 0x00009200ff0c7b82 */ /* 0x000f300000000a00 */
[----:B------:R-:W5:Y:S01]  /*0050*/  LDC.64 R14, c[0x0][0x220] ;  /* 0x00008800ff0e7b82 */ /* 0x000f620000000a00 */
[----:B------:R-:W-:Y:S01]  /*0060*/  CS2R R8, SRZ ;  /* 0x0000000000087805 */ /* 0x000fe2000001ff00 */
[----:B------:R-:W-:Y:S01]  /*0070*/  ULDC.64 UR4, c[0x0][0x208] ;  /* 0x0000820000047ab9 */ /* 0x000fe20000000a00 */
[----:B------:R-:W-:Y:S01]  /*0080*/  ULDC.64 UR6, c[0x0][0x228] ;  /* 0x00008a0000067ab9 */ /* 0x000fe20000000a00 */
[----:B-1----:R-:W-:-:S05]  /*0090*/  LOP3.LUT R3, R3, 0x7f, RZ, 0xc0, !PT ;  /* 0x0000007f03037812 */ /* 0x002fca00078ec0ff */
[----:B---3--:R-:W-:-:S05]  /*00a0*/  IMAD R0, R10, 0x80, R3 ;  /* 0x000000800a007824 */ /* 0x008fca00078e0203 */
[----:B------:R-:W-:Y:S02]  /*00b0*/  SHF.R.S32.HI R3, RZ, 0x1f, R0 ;  /* 0x0000001fff037819 */ /* 0x000fe40000011400 */
[----:B------:R-:W-:Y:S02]  /*00c0*/  ISETP.GE.AND P0, PT, R0, 0x1500, PT ;  /* 0x000015000000780c */ /* 0x000fe40003f06270 */
[----:B------:R-:W-:Y:S02]  /*00d0*/  LEA.HI R5, R3, R0, RZ, 0x3 ;  /* 0x0000000003057211 */ /* 0x000fe400078f18ff */
[----:B------:R-:W1:Y:S02]  /*00e0*/  LDC.64 R2, c[0x0][0x238] ;  /* 0x00008e00ff027b82 */ /* 0x000e640000000a00 */
[----:B------:R-:W-:Y:S02]  /*00f0*/  SHF.R.S32.HI R4, RZ, 0x3, R5 ;  /* 0x00000003ff047819 */ /* 0x000fe40000011405 */
[----:B------:R-:W-:-:S02]  /*0100*/  LOP3.LUT R5, R5, 0xfffffff8, RZ, 0xc0, !PT ;  /* 0xfffffff805057812 */ /* 0x000fc400078ec0ff */
[----:B------:R-:W-:-:S03]  /*0110*/  LEA.HI R6, R4, R4, RZ, 0x3 ;  /* 0x0000000404067211 */ /* 0x000fc600078f18ff */
[----:B------:R-:W-:Y:S01]  /*0120*/  IMAD.IADD R5, R0, 0x1, -R5 ;  /* 0x0000000100057824 */ /* 0x000fe200078e0a05 */
[----:B------:R-:W-:-:S05]  /*0130*/  LOP3.LUT R7, R6, 0xfffffff8, RZ, 0xc0, !PT ;  /* 0xfffffff806077812 */ /* 0x000fca00078ec0ff */
[----:B------:R-:W-:Y:S01]  /*0140*/  IMAD.IADD R4, R4, 0x1, -R7 ;  /* 0x0000000104047824 */ /* 0x000fe200078e0a07 */
[----:B------:R-:W-:-:S03]  /*0150*/  CS2R R6, SRZ ;  /* 0x0000000000067805 */ /* 0x000fc6000001ff00 */
[----:B--2---:R-:W-:-:S04]  /*0160*/  IMAD.WIDE R16, R4, 0x8, R16 ;  /* 0x0000000804107825 */ /* 0x004fc800078e0210 */
[----:B----4-:R-:W-:Y:S01]  /*0170*/  IMAD.WIDE R22, R4, 0x8, R12 ;  /* 0x0000000804167825 */ /* 0x010fe200078e020c */
[----:B------:R-:W2:Y:S01]  /*0180*/  @!P0 LDG.E.EL.64 R6, desc[UR4][R16.64] ;  /* 0x0000000410068981 */ /* 0x000ea2000c2e1b00 */
[----:B------:R-:W-:Y:S02]  /*0190*/  CS2R R12, SRZ ;  /* 0x00000000000c7805 */ /* 0x000fe4000001ff00 */
[C---:B-----5:R-:W-:Y:S01]  /*01a0*/  IMAD.WIDE R18, R5.reuse, 0x8, R14 ;  /* 0x0000000805127825 */ /* 0x060fe200078e020e */
[----:B------:R3:W4:Y:S01]  /*01b0*/  @!P0 LDG.E.EL.64 R8, desc[UR4][R22.64] ;  /* 0x0000000416088981 */ /* 0x000722000c2e1b00 */
[----:B------:R-:W-:Y:S02]  /*01c0*/  CS2R R14, SRZ ;  /* 0x00000000000e7805 */ /* 0x000fe4000001ff00 */
[----:B-1----:R-:W-:Y:S01]  /*01d0*/  IMAD.WIDE R20, R5, 0x8, R2 ;  /* 0x0000000805147825 */ /* 0x002fe200078e0202 */
[----:B------:R-:W5:Y:S04]  /*01e0*/  @!P0 LDG.E.EL.64 R12, desc[UR4][R18.64] ;  /* 0x00000004120c8981 */ /* 0x000f68000c2e1b00 */
[----:B------:R-:W5:Y:S01]  /*01f0*/  @!P0 LDG.E.EL.64 R14, desc[UR4][R20.64] ;  /* 0x00000004140e8981 */ /* 0x000f62000c2e1b00 */
[----:B------:R-:W-:Y:S01]  /*0200*/  SHF.R.S32.HI R3, RZ, 0x18, R10 ;  /* 0x00000018ff037819 */ /* 0x000fe2000001140a */
[----:B---3--:R-:W-:-:S03]  /*0210*/  IMAD.MOV.U32 R22, RZ, RZ, RZ ;  /* 0x000000ffff167224 */ /* 0x008fc600078e00ff */
[----:B------:R-:W-:-:S04]  /*0220*/  SGXT R3, R3, 0x1 ;  /* 0x000000010303781a */ /* 0x000fc80000000200 */
[----:B------:R-:W-:Y:S02]  /*0230*/  LEA.HI R10, R3, R0, RZ, 0x6 ;  /* 0x00000000030a7211 */ /* 0x000fe400078f30ff */
[----:B------:R-:W1:Y:S02]  /*0240*/  LDC.64 R2, c[0x0][0x230] ;  /* 0x00008c00ff027b82 */ /* 0x000e640000000a00 */
[----:B------:R-:W-:-:S05]  /*0250*/  SHF.R.S32.HI R10, RZ, 0x6, R10 ;  /* 0x00000006ff0a7819 */ /* 0x000fca000001140a */
[----:B------:R-:W-:-:S05]  /*0260*/  IMAD.HI R11, R10, 0x30c30c31, RZ ;  /* 0x30c30c310a0b7827 */ /* 0x000fca00078e02ff */
[----:B------:R-:W-:-:S04]  /*0270*/  SHF.R.U32.HI R16, RZ, 0x1f, R11 ;  /* 0x0000001fff107819 */ /* 0x000fc8000001160b */
[----:B------:R-:W-:-:S05]  /*0280*/  LEA.HI.SX32 R11, R11, R16, 0x1e ;  /* 0x000000100b0b7211 */ /* 0x000fca00078ff2ff */
[----:B------:R-:W-:-:S04]  /*0290*/  IMAD R11, R11, -0x15, R10 ;  /* 0xffffffeb0b0b7824 */ /* 0x000fc800078e020a */
[----:B-1----:R-:W-:Y:S01]  /*02a0*/  IMAD.WIDE R2, R11, 0x4, R2 ;  /* 0x000000040b027825 */ /* 0x002fe200078e0202 */
[----:B--2---:R-:W-:Y:S02]  /*02b0*/  SHF.R.U32.HI R17, RZ, 0x1d, R7 ;  /* 0x0000001dff117819 */ /* 0x004fe40000011607 */
[----:B----4-:R-:W-:Y:S02]  /*02c0*/  SHF.R.U32.HI R11, RZ, 0x1d, R9 ;  /* 0x0000001dff0b7819 */ /* 0x010fe40000011609 */
[----:B------:R-:W-:Y:S02]  /*02d0*/  LOP3.LUT R17, R17, 0x4, RZ, 0xc0, !PT ;  /* 0x0000000411117812 */ /* 0x000fe400078ec0ff */
[----:B------:R-:W-:Y:S02]  /*02e0*/  LOP3.LUT R11, R11, 0x4, RZ, 0xc0, !PT ;  /* 0x000000040b0b7812 */ /* 0x000fe400078ec0ff */
[----:B------:R-:W-:Y:S02]  /*02f0*/  IADD3 R6, P1, R6, R17, RZ ;  /* 0x0000001106067210 */ /* 0x000fe40007f3e0ff */
[----:B------:R-:W-:-:S02]  /*0300*/  IADD3 R8, P3, R8, R11, RZ ;  /* 0x0000000b08087210 */ /* 0x000fc40007f7e0ff */
[----:B-----5:R-:W-:Y:S01]  /*0310*/  SHF.R.U32.HI R16, RZ, 0x1b, R13 ;  /* 0x0000001bff107819 */ /* 0x020fe2000001160d */
[----:B------:R-:W-:Y:S01]  /*0320*/  IMAD.X R17, RZ, RZ, R7, P1 ;  /* 0x000000ffff117224 */ /* 0x000fe200008e0607 */
[----:B------:R-:W-:Y:S01]  /*0330*/  LEA R18, P2, R12, UR6, 0x2 ;  /* 0x000000060c127c11 */ /* 0x000fe2000f8410ff */
[----:B------:R-:W-:Y:S01]  /*0340*/  IMAD.X R9, RZ, RZ, R9, P3 ;  /* 0x000000ffff097224 */ /* 0x000fe200018e0609 */
[----:B------:R-:W-:Y:S02]  /*0350*/  SHF.R.U32.HI R11, RZ, 0x1b, R15 ;  /* 0x0000001bff0b7819 */ /* 0x000fe4000001160f */
[----:B------:R-:W-:Y:S02]  /*0360*/  LOP3.LUT R7, R16, 0x10, RZ, 0xc0, !PT ;  /* 0x0000001010077812 */ /* 0x000fe400078ec0ff */
[----:B------:R-:W-:Y:S02]  /*0370*/  LEA.HI.X R13, R12, UR7, R13, 0x2, P2 ;  /* 0x000000070c0d7c11 */ /* 0x000fe400090f140d */
[----:B------:R-:W-:-:S02]  /*0380*/  LEA R12, P1, R14, UR6, 0x2 ;  /* 0x000000060e0c7c11 */ /* 0x000fc4000f8210ff */
[----:B------:R-:W-:Y:S02]  /*0390*/  LOP3.LUT R11, R11, 0x10, RZ, 0xc0, !PT ;  /* 0x000000100b0b7812 */ /* 0x000fe400078ec0ff */
[----:B------:R-:W-:Y:S02]  /*03a0*/  IADD3 R16, P2, R7, R18, RZ ;  /* 0x0000001207107210 */ /* 0x000fe40007f5e0ff */
[C---:B------:R-:W-:Y:S01]  /*03b0*/  SHF.L.U64.HI R7, R6.reuse, 0x4, R17 ;  /* 0x0000000406077819 */ /* 0x040fe20000010211 */
[----:B------:R-:W-:Y:S01]  /*03c0*/  IMAD.SHL.U32 R17, R6, 0x10, RZ ;  /* 0x0000001006117824 */ /* 0x000fe200078e00ff */
[C---:B------:R-:W-:Y:S01]  /*03d0*/  SHF.L.U64.HI R21, R8.reuse, 0x4, R9 ;  /* 0x0000000408157819 */ /* 0x040fe20000010209 */
[----:B------:R-:W-:Y:S01]  /*03e0*/  IMAD.SHL.U32 R9, R8, 0x10, RZ ;  /* 0x0000001008097824 */ /* 0x000fe200078e00ff */
[----:B------:R-:W-:Y:S01]  /*03f0*/  LEA.HI.X R15, R14, UR7, R15, 0x2, P1 ;  /* 0x000000070e0f7c11 */ /* 0x000fe200088f140f */
[----:B------:R-:W-:Y:S01]  /*0400*/  IMAD.X R6, RZ, RZ, R13, P2 ;  /* 0x000000ffff067224 */ /* 0x000fe200010e060d */
[----:B------:R-:W-:-:S02]  /*0410*/  IADD3 R8, P1, R11, R12, RZ ;  /* 0x0000000c0b087210 */ /* 0x000fc40007f3e0ff */
[----:B------:R-:W-:Y:S02]  /*0420*/  IADD3 R18, P2, R17, R16, RZ ;  /* 0x0000001011127210 */ /* 0x000fe40007f5e0ff */
[----:B------:R-:W-:Y:S01]  /*0430*/  IADD3 R12, P4, R9, R16, RZ ;  /* 0x00000010090c7210 */ /* 0x000fe20007f9e0ff */
[----:B------:R-:W-:Y:S01]  /*0440*/  IMAD.X R20, RZ, RZ, R15, P1 ;  /* 0x000000ffff147224 */ /* 0x000fe200008e060f */
[----:B------:R-:W-:Y:S01]  /*0450*/  IADD3 R14, P3, R8, R17, RZ ;  /* 0x00000011080e7210 */ /* 0x000fe20007f7e0ff */
[--C-:B------:R-:W-:Y:S01]  /*0460*/  IMAD.X R19, R7, 0x1, R6.reuse, P2 ;  /* 0x0000000107137824 */ /* 0x100fe200010e0606 */
[----:B------:R-:W-:Y:S01]  /*0470*/  IADD3 R16, P5, R9, R8, RZ ;  /* 0x0000000809107210 */ /* 0x000fe20007fbe0ff */
[C---:B------:R-:W-:Y:S01]  /*0480*/  IMAD.X R13, R21.reuse, 0x1, R6, P4 ;  /* 0x00000001150d7824 */ /* 0x040fe200020e0606 */
[----:B------:R-:W1:Y:S01]  /*0490*/  LDC.64 R8, c[0x0][0x240] ;  /* 0x00009000ff087b82 */ /* 0x000e620000000a00 */
[----:B------:R-:W-:Y:S02]  /*04a0*/  IMAD.X R15, R20, 0x1, R7, P3 ;  /* 0x00000001140f7824 */ /* 0x000fe400018e0607 */
[----:B------:R-:W-:-:S02]  /*04b0*/  IMAD.X R17, R21, 0x1, R20, P5 ;  /* 0x0000000115117824 */ /* 0x000fc400028e0614 */
[----:B------:R-:W-:-:S03]  /*04c0*/  IMAD.SHL.U32 R21, R10, 0x10, RZ ;  /* 0x000000100a157824 */ /* 0x000fc600078e00ff */
[----:B------:R-:W2:Y:S01]  /*04d0*/  LDC.64 R6, c[0x0][0x250] ;  /* 0x00009400ff067b82 */ /* 0x000ea20000000a00 */
[----:B------:R-:W-:Y:S01]  /*04e0*/  IMAD.WIDE R10, R21, 0x4, R18 ;  /* 0x00000004150a7825 */ /* 0x000fe200078e0212 */
[----:B------:R-:W-:-:S03]  /*04f0*/  CS2R R18, SRZ ;  /* 0x0000000000127805 */ /* 0x000fc6000001ff00 */
[----:B------:R-:W-:-:S03]  /*0500*/  IMAD.WIDE R12, R21, 0x4, R12 ;  /* 0x00000004150c7825 */ /* 0x000fc600078e020c */
[----:B------:R-:W3:Y:S01]  /*0510*/  @!P0 LDG.E.EL R19, desc[UR4][R10.64] ;  /* 0x000000040a138981 */ /* 0x000ee2000c2e1900 */
[----:B------:R-:W-:-:S04]  /*0520*/  IMAD.WIDE R14, R21, 0x4, R14 ;  /* 0x00000004150e7825 */ /* 0x000fc800078e020e */
[----:B------:R-:W-:Y:S01]  /*0530*/  IMAD.WIDE R16, R21, 0x4, R16 ;  /* 0x0000000415107825 */ /* 0x000fe200078e0210 */
[----:B------:R-:W-:Y:S01]  /*0540*/  CS2R R20, SRZ ;  /* 0x0000000000147805 */ /* 0x000fe2000001ff00 */
[----:B------:R-:W4:Y:S02]  /*0550*/  @!P0 LDG.E.EL R18, desc[UR4][R14.64] ;  /* 0x000000040e128981 */ /* 0x000f24000c2e1900 */
[----:B-1----:R-:W-:Y:S02]  /*0560*/  IMAD.WIDE R8, R5, 0x4, R8 ;  /* 0x0000000405087825 */ /* 0x002fe400078e0208 */
[----:B------:R-:W5:Y:S04]  /*0570*/  @!P0 LDG.E.EL R22, desc[UR4][R16.64] ;  /* 0x0000000410168981 */ /* 0x000f68000c2e1900 */
[----:B------:R1:W3:Y:S01]  /*0580*/  @!P0 LDG.E.EL R21, desc[UR4][R2.64] ;  /* 0x0000000402158981 */ /* 0x0002e2000c2e1900 */
[----:B------:R-:W-:-:S03]  /*0590*/  IMAD.MOV.U32 R5, RZ, RZ, RZ ;  /* 0x000000ffff057224 */ /* 0x000fc600078e00ff */
[----:B------:R-:W5:Y:S01]  /*05a0*/  @!P0 LDG.E.EL R20, desc[UR4][R12.64] ;  /* 0x000000040c148981 */ /* 0x000f62000c2e1900 */
[----:B--2---:R-:W-:-:S03]  /*05b0*/  IMAD.WIDE R6, R4, 0x4, R6 ;  /* 0x0000000404067825 */ /* 0x004fc600078e0206 */
[----:B------:R-:W2:Y:S01]  /*05c0*/  @!P0 LDG.E.EL R5, desc[UR4][R8.64] ;  /* 0x0000000408058981 */ /* 0x000ea2000c2e1900 */
[----:B------:R-:W-:Y:S01]  /*05d0*/  IMAD.MOV.U32 R4, RZ, RZ, RZ ;  /* 0x000000ffff047224 */ /* 0x000fe200078e00ff */
[----:B-1----:R-:W1:Y:S05]  /*05e0*/  LDC.64 R2, c[0x0][0x210] ;  /* 0x00008400ff027b82 */ /* 0x002e6a0000000a00 */
[----:B------:R-:W2:Y:S01]  /*05f0*/  @!P0 LDG.E.EL R4, desc[UR4][R6.64] ;  /* 0x0000000406048981 */ /* 0x000ea2000c2e1900 */
[----:B-1----:R-:W-:-:S04]  /*0600*/  IMAD.WIDE R2, R0, 0x4, R2 ;  /* 0x0000000400027825 */ /* 0x002fc800078e0202 */
[--C-:B---3--:R-:W-:Y:S01]  /*0610*/  FADD R10, R19, R21.reuse ;  /* 0x00000015130a7221 */ /* 0x108fe20000000000 */
[--C-:B----4-:R-:W-:Y:S01]  /*0620*/  FADD R11, R18, R21.reuse ;  /* 0x00000015120b7221 */ /* 0x110fe20000000000 */
[--C-:B-----5:R-:W-:Y:S01]  /*0630*/  FADD R20, R20, R21.reuse ;  /* 0x0000001514147221 */ /* 0x120fe20000000000 */
[----:B------:R-:W-:Y:S02]  /*0640*/  FADD R21, R22, R21 ;  /* 0x0000001516157221 */ /* 0x000fe40000000000 */
[----:B------:R-:W-:Y:S02]  /*0650*/  FADD R11, -R10, R11 ;  /* 0x0000000b0a0b7221 */ /* 0x000fe40000000100 */
[----:B------:R-:W-:Y:S02]  /*0660*/  FADD R21, -R20, R21 ;  /* 0x0000001514157221 */ /* 0x000fe40000000100 */
[-C--:B--2---:R-:W-:Y:S02]  /*0670*/  FFMA R11, R11, R5.reuse, R10 ;  /* 0x000000050b0b7223 */ /* 0x084fe4000000000a */
[----:B------:R-:W-:-:S04]  /*0680*/  FFMA R20, R21, R5, R20 ;  /* 0x0000000515147223 */ /* 0x000fc80000000014 */
[----:B------:R-:W-:-:S04]  /*0690*/  FADD R20, -R11, R20 ;  /* 0x000000140b147221 */ /* 0x000fc80000000100 */
[----:B------:R-:W-:Y:S01]  /*06a0*/  FFMA R11, R20, R4, R11 ;  /* 0x00000004140b7223 */ /* 0x000fe2000000000b */
[----:B------:R-:W-:Y:S06]  /*06b0*/  @P0 EXIT ;  /* 0x000000000000094d */ /* 0x000fec0003800000 */
[----:B------:R-:W-:Y:S01]  /*06c0*/  STG.E desc[UR4][R2.64], R11 ;  /* 0x0000000b02007986 */ /* 0x000fe2000c101904 */
[----:B------:R-:W-:Y:S05]  /*06d0*/  EXIT ;  /* 0x000000000000794d */ /* 0x000fea0003800000 */
.L_x_0:
[----:B------:R-:W-:-:S00]  /*06e0*/  BRA `(.L_x_0) ;  /* 0xfffffffc00fc7947 */ /* 0x000fc0000383ffff */
[----:B------:R-:W-:-:S00]  /*06f0*/  NOP ;  /* 0x0000000000007918 */ /* 0x000fc00000000000 */
        /* <DEDUP_REMOVED lines=8> */
.L_x_1:


//--------------------- .nv.constant0.triton_poi_fused__unsafe_index_add_convolution_mul_sub_20 --------------------------
	.section	.nv.constant0.triton_poi_fused__unsafe_index_add_convolution_mul_sub_20,"a",@progbits
	.sectionflags	@""
	.align	4
.nv.constant0.triton_poi_fused__unsafe_index_add_convolution_mul_sub_20:
	.zero		604
